	.headerflags	@"EF_CUDA_TEXMODE_UNIFIED EF_CUDA_64BIT_ADDRESS EF_CUDA_SM86 EF_CUDA_VIRTUAL_SM(EF_CUDA_SM86)"
	.elftype	@"ET_EXEC"


//--------------------- .nv.info                  --------------------------
	.section	.nv.info,"",@"SHT_CUDA_INFO"
	.align	4


	//----- nvinfo : EIATTR_REGCOUNT
	.align		4
        /*0000*/ 	.byte	0x04, 0x2f
        /*0002*/ 	.short	(.L_1 - .L_0)
	.align		4
.L_0:
        /*0004*/ 	.word	index@(triton_per_fused__to_copy_mean_pow_13)
        /*0008*/ 	.word	0x0000000f


	//----- nvinfo : EIATTR_MIN_STACK_SIZE
	.align		4
.L_1:
        /*000c*/ 	.byte	0x04, 0x12
        /*000e*/ 	.short	(.L_3 - .L_2)
	.align		4
.L_2:
        /*0010*/ 	.word	index@(triton_per_fused__to_copy_mean_pow_13)
        /*0014*/ 	.word	0x00000000


	//----- nvinfo : EIATTR_FRAME_SIZE
	.align		4
.L_3:
        /*0018*/ 	.byte	0x04, 0x11
        /*001a*/ 	.short	(.L_5 - .L_4)
	.align		4
.L_4:
        /*001c*/ 	.word	index@(triton_per_fused__to_copy_mean_pow_13)
        /*0020*/ 	.word	0x00000000


	//----- nvinfo : EIATTR_MIN_STACK_SIZE
	.align		4
.L_5:
        /*0024*/ 	.byte	0x04, 0x12
        /*0026*/ 	.short	(.L_7 - .L_6)
	.align		4
.L_6:
        /*0028*/ 	.word	index@(triton_per_fused__to_copy_mean_pow_13)
        /*002c*/ 	.word	0x00000000
.L_7:


//--------------------- .nv.info.triton_per_fused__to_copy_mean_pow_13 --------------------------
	.section	.nv.info.triton_per_fused__to_copy_mean_pow_13,"",@"SHT_CUDA_INFO"
	.sectionflags	@""
	.align	4


	//----- nvinfo : EIATTR_CUDA_API_VERSION
	.align		4
        /*0000*/ 	.byte	0x04, 0x37
        /*0002*/ 	.short	(.L_9 - .L_8)
.L_8:
        /*0004*/ 	.word	0x0000007c


	//----- nvinfo : EIATTR_SW2861232_WAR
	.align		4
.L_9:
        /*0008*/ 	.byte	0x01, 0x35
	.zero		2


	//----- nvinfo : EIATTR_PARAM_CBANK
	.align		4
        /*000c*/ 	.byte	0x04, 0x0a
        /*000e*/ 	.short	(.L_11 - .L_10)
	.align		4
.L_10:
        /*0010*/ 	.word	index@(.nv.constant0.triton_per_fused__to_copy_mean_pow_13)
        /*0014*/ 	.short	0x0160
        /*0016*/ 	.short	0x0020


	//----- nvinfo : EIATTR_CBANK_PARAM_SIZE
	.align		4
.L_11:
        /*0018*/ 	.byte	0x03, 0x19
        /*001a*/ 	.short	0x0020


	//----- nvinfo : EIATTR_KPARAM_INFO
	.align		4
        /*001c*/ 	.byte	0x04, 0x17
        /*001e*/ 	.short	(.L_13 - .L_12)
.L_12:
        /*0020*/ 	.word	0x00000000
        /*0024*/ 	.short	0x0004
        /*0026*/ 	.short	0x0018
        /*0028*/ 	.byte	0x00, 0xf4, 0x21, 0x00


	//----- nvinfo : EIATTR_KPARAM_INFO
	.align		4
.L_13:
        /*002c*/ 	.byte	0x04, 0x17
        /*002e*/ 	.short	(.L_15 - .L_14)
.L_14:
        /*0030*/ 	.word	0x00000000
        /*0034*/ 	.short	0x0003
        /*0036*/ 	.short	0x0014
        /*0038*/ 	.byte	0x00, 0xf0, 0x11, 0x00


	//----- nvinfo : EIATTR_KPARAM_INFO
	.align		4
.L_15:
        /*003c*/ 	.byte	0x04, 0x17
        /*003e*/ 	.short	(.L_17 - .L_16)
.L_16:
        /*0040*/ 	.word	0x00000000
        /*0044*/ 	.short	0x0002
        /*0046*/ 	.short	0x0010
        /*0048*/ 	.byte	0x00, 0xf0, 0x11, 0x00


	//----- nvinfo : EIATTR_KPARAM_INFO
	.align		4
.L_17:
        /*004c*/ 	.byte	0x04, 0x17
        /*004e*/ 	.short	(.L_19 - .L_18)
.L_18:
        /*0050*/ 	.word	0x00000000
        /*0054*/ 	.short	0x0001
        /*0056*/ 	.short	0x0008
        /*0058*/ 	.byte	0x00, 0xf4, 0x21, 0x00


	//----- nvinfo : EIATTR_KPARAM_INFO
	.align		4
.L_19:
        /*005c*/ 	.byte	0x04, 0x17
        /*005e*/ 	.short	(.L_21 - .L_20)
.L_20:
        /*0060*/ 	.word	0x00000000
        /*0064*/ 	.short	0x0000
        /*0066*/ 	.short	0x0000
        /*0068*/ 	.byte	0x00, 0xf4, 0x21, 0x00


	//----- nvinfo : EIATTR_MAXREG_COUNT
	.align		4
.L_21:
        /*006c*/ 	.byte	0x03, 0x1b
        /*006e*/ 	.short	0x00ff


	//----- nvinfo : EIATTR_COOP_GROUP_MASK_REGIDS
	.align		4
        /*0070*/ 	.byte	0x04, 0x29
        /*0072*/ 	.short	(.L_23 - .L_22)


	//   ....[0]....
.L_22:
        /*0074*/ 	.word	0xffffffff


	//   ....[1]....
        /*0078*/ 	.word	0xffffffff


	//   ....[2]....
        /*007c*/ 	.word	0xffffffff


	//----- nvinfo : EIATTR_COOP_GROUP_INSTR_OFFSETS
	.align		4
.L_23:
        /*0080*/ 	.byte	0x04, 0x28
        /*0082*/ 	.short	(.L_25 - .L_24)


	//   ....[0]....
.L_24:
        /*0084*/ 	.word	0x00000280


	//   ....[1]....
        /*0088*/ 	.word	0x000002a0


	//   ....[2]....
        /*008c*/ 	.word	0x000002c0


	//----- nvinfo : EIATTR_EXIT_INSTR_OFFSETS
	.align		4
.L_25:
        /*0090*/ 	.byte	0x04, 0x1c
        /*0092*/ 	.short	(.L_27 - .L_26)


	//   ....[0]....
.L_26:
        /*0094*/ 	.word	0x00000300


	//   ....[1]....
        /*0098*/ 	.word	0x00000370


	//----- nvinfo : EIATTR_REQNTID
	.align		4
.L_27:
        /*009c*/ 	.byte	0x04, 0x10
        /*009e*/ 	.short	(.L_29 - .L_28)
.L_28:
        /*00a0*/ 	.word	0x00000100
        /*00a4*/ 	.word	0x00000001
        /*00a8*/ 	.word	0x00000001
.L_29:


//--------------------- .nv.callgraph             --------------------------
	.section	.nv.callgraph,"",@"SHT_CUDA_CALLGRAPH"
	.align	4
	.sectionentsize	8
	.align		4
        /*0000*/ 	.word	0x00000000
	.align		4
        /*0004*/ 	.word	0xffffffff
	.align		4
        /*0008*/ 	.word	0x00000000
	.align		4
        /*000c*/ 	.word	0xfffffffe
	.align		4
        /*0010*/ 	.word	0x00000000
	.align		4
        /*0014*/ 	.word	0xfffffffd
	.align		4
        /*0018*/ 	.word	0x00000000
	.align		4
        /*001c*/ 	.word	0xfffffffc


//--------------------- .nv.rel.action            --------------------------
	.section	.nv.rel.action,"",@"SHT_CUDA_RELOCINFO"
	.align	8
	.sectionentsize	8
        /*0000*/ 	.byte	0x73, 0x00, 0x00, 0x00, 0x00, 0x00, 0x00, 0x00, 0x00, 0x00, 0x00, 0x11, 0x25, 0x00, 0x05, 0x36


//--------------------- .nv.constant0.triton_per_fused__to_copy_mean_pow_13 --------------------------
	.section	.nv.constant0.triton_per_fused__to_copy_mean_pow_13,"a",@progbits
	.sectionflags	@""
	.align	4
.nv.constant0.triton_per_fused__to_copy_mean_pow_13:
	.zero		384


//--------------------- .text.triton_per_fused__to_copy_mean_pow_13 --------------------------
	.section	.text.triton_per_fused__to_copy_mean_pow_13,"ax",@progbits
	.sectionflags	@"SHF_BARRIERS=1"
	.sectioninfo	@"SHI_REGISTERS=15"
	.align	128
        .global         triton_per_fused__to_copy_mean_pow_13
        .type           triton_per_fused__to_copy_mean_pow_13,@function
        .size           triton_per_fused__to_copy_mean_pow_13,(.L_x_1 - triton_per_fused__to_copy_mean_pow_13)
        .other          triton_per_fused__to_copy_mean_pow_13,@"STO_CUDA_ENTRY STV_DEFAULT"
triton_per_fused__to_copy_mean_pow_13:
.text.triton_per_fused__to_copy_mean_pow_13:
[----:B------:R-:W-:Y:S02]  /*0000*/  MOV R1, c[0x0][0x28] ;  /* 0x00000a0000017a02 */ /* 0x000fe40000000f00 */
[----:B------:R-:W0:Y:S01]  /*0010*/  S2R R0, SR_TID.X ;  /* 0x0000000000007919 */ /* 0x000e220000002100 */
[----:B------:R-:W-:-:S03]  /*0020*/  ULDC.64 UR4, c[0x0][0x118] ;  /* 0x0000460000047ab9 */ /* 0x000fc60000000a00 */
[----:B------:R-:W1:Y:S01]  /*0030*/  S2R R3, SR_CTAID.X ;  /* 0x0000000000037919 */ /* 0x000e620000002500 */
[----:B0-----:R-:W-:Y:S01]  /*0040*/  SHF.R.U32.HI R2, RZ, 0x3, R0 ;  /* 0x00000003ff027819 */ /* 0x001fe20000011600 */
[----:B-1----:R-:W-:-:S03]  /*0050*/  IMAD.SHL.U32 R3, R3, 0x20, RZ ;  /* 0x0000002003037824 */ /* 0x002fc600078e00ff */
[----:B------:R-:W-:-:S04]  /*0060*/  SGXT.U32 R2, R2, 0x5 ;  /* 0x000000050202781a */ /* 0x000fc80000000000 */
[----:B------:R-:W-:-:S05]  /*0070*/  LOP3.LUT R4, R2, R3, RZ, 0xfc, !PT ;  /* 0x0000000302047212 */ /* 0x000fca00078efcff */
[----:B------:R-:W-:-:S05]  /*0080*/  IMAD.HI R5, R4, 0x2aaaaaab, RZ ;  /* 0x2aaaaaab04057827 */ /* 0x000fca00078e02ff */
[----:B------:R-:W-:-:S04]  /*0090*/  SHF.R.S32.HI R6, RZ, 0x1, R5 ;  /* 0x00000001ff067819 */ /* 0x000fc80000011405 */
[----:B------:R-:W-:Y:S02]  /*00a0*/  LEA.HI R7, R5, R6, RZ, 0x1 ;  /* 0x0000000605077211 */ /* 0x000fe400078f08ff */
[----:B------:R-:W-:-:S03]  /*00b0*/  SHF.L.U32 R5, R0, 0x3, RZ ;  /* 0x0000000300057819 */ /* 0x000fc600000006ff */
[----:B------:R-:W-:Y:S01]  /*00c0*/  IMAD R4, R7, -0xc, R4 ;  /* 0xfffffff407047824 */ /* 0x000fe200078e0204 */
[----:B------:R-:W-:-:S05]  /*00d0*/  LOP3.LUT R5, R5, 0x38, RZ, 0xc0, !PT ;  /* 0x0000003805057812 */ /* 0x000fca00078ec0ff */
[----:B------:R-:W-:Y:S01]  /*00e0*/  IMAD R4, R4, 0x40, R5 ;  /* 0x0000004004047824 */ /* 0x000fe200078e0205 */
[----:B------:R-:W-:-:S03]  /*00f0*/  MOV R5, 0x2 ;  /* 0x0000000200057802 */ /* 0x000fc60000000f00 */
[----:B------:R-:W-:-:S04]  /*0100*/  IMAD R4, R7, 0x900, R4 ;  /* 0x0000090007047824 */ /* 0x000fc800078e0204 */
[----:B------:R-:W-:-:S06]  /*0110*/  IMAD.WIDE R4, R4, R5, c[0x0][0x160] ;  /* 0x0000580004047625 */ /* 0x000fcc00078e0205 */
[----:B------:R-:W2:Y:S01]  /*0120*/  LDG.E.128 R4, [R4.64] ;  /* 0x0000000404047981 */ /* 0x000ea2000c1e1d00 */
[----:B------:R-:W-:Y:S02]  /*0130*/  LOP3.LUT P0, RZ, R0, 0xe0, RZ, 0xc0, !PT ;  /* 0x000000e000ff7812 */ /* 0x000fe4000780c0ff */
[C---:B--2---:R-:W-:Y:S02]  /*0140*/  PRMT R8, R4.reuse, 0x7632, R8 ;  /* 0x0000763204087816 */ /* 0x044fe40000000008 */
[----:B------:R-:W-:Y:S02]  /*0150*/  SHF.L.U32 R9, R4, 0x10, RZ ;  /* 0x0000001004097819 */ /* 0x000fe400000006ff */
[----:B------:R-:W-:Y:S01]  /*0160*/  SHF.L.U32 R10, R5, 0x10, RZ ;  /* 0x00000010050a7819 */ /* 0x000fe200000006ff */
[----:B------:R-:W-:Y:S01]  /*0170*/  IMAD.U32 R8, R8, 0x10000, RZ ;  /* 0x0001000008087824 */ /* 0x000fe200078e00ff */
[C---:B------:R-:W-:Y:S01]  /*0180*/  PRMT R4, R7.reuse, 0x7632, R4 ;  /* 0x0000763207047816 */ /* 0x040fe20000000004 */
[----:B------:R-:W-:-:S02]  /*0190*/  IMAD.U32 R7, R7, 0x10000, RZ ;  /* 0x0001000007077824 */ /* 0x000fc400078e00ff */
[----:B------:R-:W-:Y:S01]  /*01a0*/  FMUL R12, R8, R8 ;  /* 0x00000008080c7220 */ /* 0x000fe20000400000 */
[----:B------:R-:W-:Y:S02]  /*01b0*/  PRMT R8, R5, 0x7632, R8 ;  /* 0x0000763205087816 */ /* 0x000fe40000000008 */
[----:B------:R-:W-:Y:S01]  /*01c0*/  SHF.L.U32 R4, R4, 0x10, RZ ;  /* 0x0000001004047819 */ /* 0x000fe200000006ff */
[----:B------:R-:W-:Y:S02]  /*01d0*/  FFMA R11, R9, R9, R12 ;  /* 0x00000009090b7223 */ /* 0x000fe4000000000c */
[----:B------:R-:W-:Y:S01]  /*01e0*/  IMAD.U32 R9, R8, 0x10000, RZ ;  /* 0x0001000008097824 */ /* 0x000fe200078e00ff */
[----:B------:R-:W-:Y:S01]  /*01f0*/  PRMT R8, R6, 0x7632, R8 ;  /* 0x0000763206087816 */ /* 0x000fe20000000008 */
[----:B------:R-:W-:Y:S01]  /*0200*/  FFMA R10, R10, R10, R11 ;  /* 0x0000000a0a0a7223 */ /* 0x000fe2000000000b */
[----:B------:R-:W-:Y:S02]  /*0210*/  SHF.L.U32 R6, R6, 0x10, RZ ;  /* 0x0000001006067819 */ /* 0x000fe400000006ff */
[----:B------:R-:W-:Y:S01]  /*0220*/  SHF.L.U32 R8, R8, 0x10, RZ ;  /* 0x0000001008087819 */ /* 0x000fe200000006ff */
[----:B------:R-:W-:-:S04]  /*0230*/  FFMA R9, R9, R9, R10 ;  /* 0x0000000909097223 */ /* 0x000fc8000000000a */
[----:B------:R-:W-:-:S04]  /*0240*/  FFMA R9, R6, R6, R9 ;  /* 0x0000000606097223 */ /* 0x000fc80000000009 */
[----:B------:R-:W-:-:S04]  /*0250*/  FFMA R8, R8, R8, R9 ;  /* 0x0000000808087223 */ /* 0x000fc80000000009 */
[----:B------:R-:W-:-:S04]  /*0260*/  FFMA R7, R7, R7, R8 ;  /* 0x0000000707077223 */ /* 0x000fc80000000008 */
[----:B------:R-:W-:-:S05]  /*0270*/  FFMA R7, R4, R4, R7 ;  /* 0x0000000404077223 */ /* 0x000fca0000000007 */
[----:B------:R-:W0:Y:S02]  /*0280*/  SHFL.BFLY PT, R4, R7, 0x4, 0x1f ;  /* 0x0c801f0007047f89 */ /* 0x000e2400000e0000 */
[----:B0-----:R-:W-:-:S05]  /*0290*/  FADD R4, R7, R4 ;  /* 0x0000000407047221 */ /* 0x001fca0000000000 */
[----:B------:R-:W0:Y:S02]  /*02a0*/  SHFL.BFLY PT, R5, R4, 0x2, 0x1f ;  /* 0x0c401f0004057f89 */ /* 0x000e2400000e0000 */
[----:B0-----:R-:W-:-:S05]  /*02b0*/  FADD R5, R4, R5 ;  /* 0x0000000504057221 */ /* 0x001fca0000000000 */
[----:B------:R-:W0:Y:S02]  /*02c0*/  SHFL.BFLY PT, R6, R5, 0x1, 0x1f ;  /* 0x0c201f0005067f89 */ /* 0x000e2400000e0000 */
[----:B0-----:R-:W-:-:S05]  /*02d0*/  FADD R9, R5, R6 ;  /* 0x0000000605097221 */ /* 0x001fca0000000000 */
[----:B------:R0:W-:Y:S04]  /*02e0*/  STS [R2.X4], R9 ;  /* 0x0000000902007388 */ /* 0x0001e80000004800 */
[----:B------:R-:W-:Y:S06]  /*02f0*/  BAR.SYNC.DEFER_BLOCKING 0x0 ;  /* 0x0000000000007b1d */ /* 0x000fec0000010000 */
[----:B------:R-:W-:Y:S05]  /*0300*/  @P0 EXIT ;  /* 0x000000000000094d */ /* 0x000fea0003800000 */
[----:B0-----:R-:W-:Y:S02]  /*0310*/  LOP3.LUT R4, R0, 0x1f, RZ, 0xc0, !PT ;  /* 0x0000001f00047812 */ /* 0x001fe400078ec0ff */
[----:B------:R-:W-:-:S02]  /*0320*/  MOV R2, 0x4 ;  /* 0x0000000400027802 */ /* 0x000fc40000000f00 */
[----:B------:R-:W-:Y:S01]  /*0330*/  LOP3.LUT R3, R3, 0x1f, R0, 0xf8, !PT ;  /* 0x0000001f03037812 */ /* 0x000fe200078ef800 */
[----:B------:R-:W0:Y:S04]  /*0340*/  LDS R5, [R4.X4] ;  /* 0x0000000004057984 */ /* 0x000e280000004800 */
[----:B------:R-:W-:-:S05]  /*0350*/  IMAD.WIDE R2, R3, R2, c[0x0][0x168] ;  /* 0x00005a0003027625 */ /* 0x000fca00078e0202 */
[----:B0-----:R-:W-:Y:S01]  /*0360*/  STG.E [R2.64], R5 ;  /* 0x0000000502007986 */ /* 0x001fe2000c101904 */
[----:B------:R-:W-:Y:S05]  /*0370*/  EXIT ;  /* 0x000000000000794d */ /* 0x000fea0003800000 */
.L_x_0:
[----:B------:R-:W-:-:S00]  /*0380*/  BRA `(.L_x_0) ;  /* 0xfffffff000007947 */ /* 0x000fc0000383ffff */
[----:B------:R-:W-:-:S00]  /*0390*/  NOP ;  /* 0x0000000000007918 */ /* 0x000fc00000000000 */
        /* <DEDUP_REMOVED lines=14> */
.L_x_1:


//--------------------- .nv.shared.triton_per_fused__to_copy_mean_pow_13 --------------------------
	.section	.nv.shared.triton_per_fused__to_copy_mean_pow_13,"aw",@nobits
	.sectionflags	@""
	.align	16
